	.headerflags	@"EF_CUDA_TEXMODE_UNIFIED EF_CUDA_64BIT_ADDRESS EF_CUDA_ACCELERATORS EF_CUDA_SM90 EF_CUDA_VIRTUAL_SM(EF_CUDA_SM90)"
	.elftype	@"ET_EXEC"


//--------------------- .nv.info                  --------------------------
	.section	.nv.info,"",@"SHT_CUDA_INFO"
	.align	4


	//----- nvinfo : EIATTR_REGCOUNT
	.align		4
        /*0000*/ 	.byte	0x04, 0x2f
        /*0002*/ 	.short	(.L_1 - .L_0)
	.align		4
.L_0:
        /*0004*/ 	.word	index@(triton_poi_fused_cat_17)
        /*0008*/ 	.word	0x00000015


	//----- nvinfo : EIATTR_MIN_STACK_SIZE
	.align		4
.L_1:
        /*000c*/ 	.byte	0x04, 0x12
        /*000e*/ 	.short	(.L_3 - .L_2)
	.align		4
.L_2:
        /*0010*/ 	.word	index@(triton_poi_fused_cat_17)
        /*0014*/ 	.word	0x00000000


	//----- nvinfo : EIATTR_FRAME_SIZE
	.align		4
.L_3:
        /*0018*/ 	.byte	0x04, 0x11
        /*001a*/ 	.short	(.L_5 - .L_4)
	.align		4
.L_4:
        /*001c*/ 	.word	index@(triton_poi_fused_cat_17)
        /*0020*/ 	.word	0x00000000


	//----- nvinfo : EIATTR_MIN_STACK_SIZE
	.align		4
.L_5:
        /*0024*/ 	.byte	0x04, 0x12
        /*0026*/ 	.short	(.L_7 - .L_6)
	.align		4
.L_6:
        /*0028*/ 	.word	index@(triton_poi_fused_cat_17)
        /*002c*/ 	.word	0x00000000
.L_7:


//--------------------- .nv.info.triton_poi_fused_cat_17 --------------------------
	.section	.nv.info.triton_poi_fused_cat_17,"",@"SHT_CUDA_INFO"
	.sectionflags	@""
	.align	4


	//----- nvinfo : EIATTR_CUDA_API_VERSION
	.align		4
        /*0000*/ 	.byte	0x04, 0x37
        /*0002*/ 	.short	(.L_9 - .L_8)
.L_8:
        /*0004*/ 	.word	0x0000007c


	//----- nvinfo : EIATTR_KPARAM_INFO
	.align		4
.L_9:
        /*0008*/ 	.byte	0x04, 0x17
        /*000a*/ 	.short	(.L_11 - .L_10)
.L_10:
        /*000c*/ 	.word	0x00000000
        /*0010*/ 	.short	0x0004
        /*0012*/ 	.short	0x0020
        /*0014*/ 	.byte	0x00, 0xf0, 0x11, 0x00


	//----- nvinfo : EIATTR_KPARAM_INFO
	.align		4
.L_11:
        /*0018*/ 	.byte	0x04, 0x17
        /*001a*/ 	.short	(.L_13 - .L_12)
.L_12:
        /*001c*/ 	.word	0x00000000
        /*0020*/ 	.short	0x0003
        /*0022*/ 	.short	0x0018
        /*0024*/ 	.byte	0x00, 0xf4, 0x21, 0x00


	//----- nvinfo : EIATTR_KPARAM_INFO
	.align		4
.L_13:
        /*0028*/ 	.byte	0x04, 0x17
        /*002a*/ 	.short	(.L_15 - .L_14)
.L_14:
        /*002c*/ 	.word	0x00000000
        /*0030*/ 	.short	0x0002
        /*0032*/ 	.short	0x0010
        /*0034*/ 	.byte	0x00, 0xf4, 0x21, 0x00


	//----- nvinfo : EIATTR_KPARAM_INFO
	.align		4
.L_15:
        /*0038*/ 	.byte	0x04, 0x17
        /*003a*/ 	.short	(.L_17 - .L_16)
.L_16:
        /*003c*/ 	.word	0x00000000
        /*0040*/ 	.short	0x0001
        /*0042*/ 	.short	0x0008
        /*0044*/ 	.byte	0x00, 0xf4, 0x21, 0x00


	//----- nvinfo : EIATTR_KPARAM_INFO
	.align		4
.L_17:
        /*0048*/ 	.byte	0x04, 0x17
        /*004a*/ 	.short	(.L_19 - .L_18)
.L_18:
        /*004c*/ 	.word	0x00000000
        /*0050*/ 	.short	0x0000
        /*0052*/ 	.short	0x0000
        /*0054*/ 	.byte	0x00, 0xf4, 0x21, 0x00


	//----- nvinfo : EIATTR_SPARSE_MMA_MASK
	.align		4
.L_19:
        /*0058*/ 	.byte	0x03, 0x50
        /*005a*/ 	.short	0x0000


	//----- nvinfo : EIATTR_MAXREG_COUNT
	.align		4
        /*005c*/ 	.byte	0x03, 0x1b
        /*005e*/ 	.short	0x00ff


	//----- nvinfo : EIATTR_EXIT_INSTR_OFFSETS
	.align		4
        /*0060*/ 	.byte	0x04, 0x1c
        /*0062*/ 	.short	(.L_21 - .L_20)


	//   ....[0]....
.L_20:
        /*0064*/ 	.word	0x00000590


	//----- nvinfo : EIATTR_REQNTID
	.align		4
.L_21:
        /*0068*/ 	.byte	0x04, 0x10
        /*006a*/ 	.short	(.L_23 - .L_22)
.L_22:
        /*006c*/ 	.word	0x00000100
        /*0070*/ 	.word	0x00000001
        /*0074*/ 	.word	0x00000001


	//----- nvinfo : EIATTR_CBANK_PARAM_SIZE
	.align		4
.L_23:
        /*0078*/ 	.byte	0x03, 0x19
        /*007a*/ 	.short	0x0024


	//----- nvinfo : EIATTR_PARAM_CBANK
	.align		4
        /*007c*/ 	.byte	0x04, 0x0a
        /*007e*/ 	.short	(.L_25 - .L_24)
	.align		4
.L_24:
        /*0080*/ 	.word	index@(.nv.constant0.triton_poi_fused_cat_17)
        /*0084*/ 	.short	0x0210
        /*0086*/ 	.short	0x0024


	//----- nvinfo : EIATTR_SW_WAR
	.align		4
.L_25:
        /*0088*/ 	.byte	0x04, 0x36
        /*008a*/ 	.short	(.L_27 - .L_26)
.L_26:
        /*008c*/ 	.word	0x00000008
.L_27:


//--------------------- .nv.callgraph             --------------------------
	.section	.nv.callgraph,"",@"SHT_CUDA_CALLGRAPH"
	.align	4
	.sectionentsize	8
	.align		4
        /*0000*/ 	.word	0x00000000
	.align		4
        /*0004*/ 	.word	0xffffffff
	.align		4
        /*0008*/ 	.word	0x00000000
	.align		4
        /*000c*/ 	.word	0xfffffffe
	.align		4
        /*0010*/ 	.word	0x00000000
	.align		4
        /*0014*/ 	.word	0xfffffffd
	.align		4
        /*0018*/ 	.word	0x00000000
	.align		4
        /*001c*/ 	.word	0xfffffffc


//--------------------- .text.triton_poi_fused_cat_17 --------------------------
	.section	.text.triton_poi_fused_cat_17,"ax",@progbits
	.align	128
        .global         triton_poi_fused_cat_17
        .type           triton_poi_fused_cat_17,@function
        .size           triton_poi_fused_cat_17,(.L_x_1 - triton_poi_fused_cat_17)
        .other          triton_poi_fused_cat_17,@"STO_CUDA_ENTRY STV_DEFAULT"
triton_poi_fused_cat_17:
.text.triton_poi_fused_cat_17:
[----:B------:R-:W-:Y:S01]  /*0000*/  LDC R1, c[0x0][0x28] ;  /* 0x00000a00ff017b82 */ /* 0x000fe20000000800 */
[----:B------:R-:W1:Y:S07]  /*0010*/  S2R R0, SR_TID.X ;  /* 0x0000000000007919 */ /* 0x000e6e0000002100 */
[----:B------:R-:W2:Y:S01]  /*0020*/  LDC.64 R10, c[0x0][0x218] ;  /* 0x00008600ff0a7b82 */ /* 0x000ea20000000a00 */
[----:B------:R-:W-:Y:S01]  /*0030*/  CS2R R14, SRZ ;  /* 0x00000000000e7805 */ /* 0x000fe2000001ff00 */
[----:B------:R-:W-:Y:S01]  /*0040*/  ULDC.64 UR4, c[0x0][0x208] ;  /* 0x0000820000047ab9 */ /* 0x000fe20000000a00 */
[----:B------:R-:W3:Y:S05]  /*0050*/  S2R R3, SR_CTAID.X ;  /* 0x0000000000037919 */ /* 0x000eea0000002500 */
[----:B------:R-:W4:Y:S08]  /*0060*/  LDC.64 R12, c[0x0][0x220] ;  /* 0x00008800ff0c7b82 */ /* 0x000f300000000a00 */
[----:B------:R-:W5:Y:S01]  /*0070*/  LDC.64 R8, c[0x0][0x210] ;  /* 0x00008400ff087b82 */ /* 0x000f620000000a00 */
[----:B-1----:R-:W-:-:S04]  /*0080*/  SHF.L.U32 R0, R0, 0x1, RZ ;  /* 0x0000000100007819 */ /* 0x002fc800000006ff */
[----:B------:R-:W-:-:S04]  /*0090*/  LOP3.LUT R0, R0, 0x1fe, RZ, 0xc0, !PT ;  /* 0x000001fe00007812 */ /* 0x000fc800078ec0ff */
[----:B---3--:R-:W-:-:S04]  /*00a0*/  LEA R0, R3, R0, 0x9 ;  /* 0x0000000003007211 */ /* 0x008fc800078e48ff */
[----:B------:R-:W-:-:S04]  /*00b0*/  SHF.R.S32.HI R3, RZ, 0x1f, R0 ;  /* 0x0000001fff037819 */ /* 0x000fc80000011400 */
[----:B------:R-:W-:-:S04]  /*00c0*/  LEA.HI R3, R3, R0, RZ, 0x6 ;  /* 0x0000000003037211 */ /* 0x000fc800078f30ff */
[----:B------:R-:W-:Y:S02]  /*00d0*/  LOP3.LUT R5, R3, 0xffffffc0, RZ, 0xc0, !PT ;  /* 0xffffffc003057812 */ /* 0x000fe400078ec0ff */
[----:B------:R-:W-:Y:S02]  /*00e0*/  SHF.R.S32.HI R3, RZ, 0x6, R3 ;  /* 0x00000006ff037819 */ /* 0x000fe40000011403 */
[----:B------:R-:W-:-:S04]  /*00f0*/  IADD3 R2, R0, -R5, RZ ;  /* 0x8000000500027210 */ /* 0x000fc80007ffe0ff */
[C---:B------:R-:W-:Y:S02]  /*0100*/  ISETP.GE.AND P0, PT, R2.reuse, 0x20, PT ;  /* 0x000000200200780c */ /* 0x040fe40003f06270 */
[----:B------:R-:W-:Y:S02]  /*0110*/  LEA R5, R3, R2, 0x5 ;  /* 0x0000000203057211 */ /* 0x000fe400078e28ff */
[----:B------:R-:W-:-:S03]  /*0120*/  ISETP.GT.AND P2, PT, R2, 0x1f, PT ;  /* 0x0000001f0200780c */ /* 0x000fc60003f44270 */
[----:B--2---:R-:W-:Y:S01]  /*0130*/  IMAD.WIDE R10, R5, 0x4, R10 ;  /* 0x00000004050a7825 */ /* 0x004fe200078e020a */
[----:B------:R-:W-:-:S03]  /*0140*/  CS2R R2, SRZ ;  /* 0x0000000000027805 */ /* 0x000fc6000001ff00 */
[C---:B----4-:R-:W-:Y:S02]  /*0150*/  IMAD.WIDE R12, R5.reuse, 0x4, R12 ;  /* 0x00000004050c7825 */ /* 0x050fe400078e020c */
[----:B------:R-:W2:Y:S04]  /*0160*/  @!P0 LDG.E.EL.64 R14, desc[UR4][R10.64] ;  /* 0x000000040a0e8981 */ /* 0x000ea8000c2e1b00 */
[----:B------:R-:W3:Y:S01]  /*0170*/  @P2 LDG.E.EL.64 R2, desc[UR4][R12.64+-0x80] ;  /* 0xffff80040c022981 */ /* 0x000ee2000c2e1b00 */
[----:B-----5:R-:W-:Y:S01]  /*0180*/  IMAD.WIDE R8, R5, 0x4, R8 ;  /* 0x0000000405087825 */ /* 0x020fe200078e0208 */
[----:B------:R-:W-:-:S06]  /*0190*/  CS2R R4, SRZ ;  /* 0x0000000000047805 */ /* 0x000fcc000001ff00 */
[----:B------:R1:W4:Y:S01]  /*01a0*/  @!P0 LDG.E.EL.64 R4, desc[UR4][R8.64] ;  /* 0x0000000408048981 */ /* 0x000322000c2e1b00 */
[----:B--2---:R-:W-:Y:S02]  /*01b0*/  SEL R7, R14, RZ, !P0 ;  /* 0x000000ff0e077207 */ /* 0x004fe40004000000 */
[----:B------:R-:W-:Y:S02]  /*01c0*/  SEL R6, R15, RZ, !P0 ;  /* 0x000000ff0f067207 */ /* 0x000fe40004000000 */
[----:B---3--:R-:W-:Y:S01]  /*01d0*/  SEL R2, R2, RZ, P2 ;  /* 0x000000ff02027207 */ /* 0x008fe20001000000 */
[----:B------:R-:W-:Y:S01]  /*01e0*/  FADD R10, RZ, -R7 ;  /* 0x80000007ff0a7221 */ /* 0x000fe20000000000 */
[----:B------:R-:W-:-:S03]  /*01f0*/  SEL R3, R3, RZ, P2 ;  /* 0x000000ff03037207 */ /* 0x000fc60001000000 */
[----:B------:R-:W-:Y:S01]  /*0200*/  FMUL R11, R10, 1.4426950216293334961 ;  /* 0x3fb8aa3b0a0b7820 */ /* 0x000fe20000400000 */
[----:B------:R-:W-:Y:S01]  /*0210*/  FADD R10, RZ, -R6 ;  /* 0x80000006ff0a7221 */ /* 0x000fe20000000000 */
[----:B------:R-:W-:Y:S01]  /*0220*/  FADD R12, RZ, -R2 ;  /* 0x80000002ff0c7221 */ /* 0x000fe20000000000 */
[----:B-1----:R-:W-:Y:S01]  /*0230*/  FADD R8, RZ, -R3 ;  /* 0x80000003ff087221 */ /* 0x002fe20000000000 */
[----:B----4-:R-:W-:Y:S01]  /*0240*/  SEL R18, R4, RZ, !P0 ;  /* 0x000000ff04127207 */ /* 0x010fe20004000000 */
[----:B------:R-:W-:Y:S01]  /*0250*/  FMUL R10, R10, 1.4426950216293334961 ;  /* 0x3fb8aa3b0a0a7820 */ /* 0x000fe20000400000 */
[----:B------:R-:W-:Y:S01]  /*0260*/  FSETP.GEU.AND P1, PT, R11, -126, PT ;  /* 0xc2fc00000b00780b */ /* 0x000fe20003f2e000 */
[----:B------:R-:W-:Y:S01]  /*0270*/  FMUL R13, R12, 1.4426950216293334961 ;  /* 0x3fb8aa3b0c0d7820 */ /* 0x000fe20000400000 */
[----:B------:R-:W-:Y:S01]  /*0280*/  FMUL R15, R8, 1.4426950216293334961 ;  /* 0x3fb8aa3b080f7820 */ /* 0x000fe20000400000 */
[----:B------:R-:W-:Y:S02]  /*0290*/  SEL R5, R5, RZ, !P0 ;  /* 0x000000ff05057207 */ /* 0x000fe40004000000 */
[----:B------:R-:W-:-:S02]  /*02a0*/  FSETP.GEU.AND P4, PT, R10, -126, PT ;  /* 0xc2fc00000a00780b */ /* 0x000fc40003f8e000 */
[----:B------:R-:W-:Y:S02]  /*02b0*/  FSETP.GEU.AND P2, PT, R13, -126, PT ;  /* 0xc2fc00000d00780b */ /* 0x000fe40003f4e000 */
[----:B------:R-:W-:-:S04]  /*02c0*/  FSETP.GEU.AND P3, PT, R15, -126, PT ;  /* 0xc2fc00000f00780b */ /* 0x000fc80003f6e000 */
[----:B------:R-:W-:-:S04]  /*02d0*/  @!P1 FMUL R11, R11, 0.5 ;  /* 0x3f0000000b0b9820 */ /* 0x000fc80000400000 */
[----:B------:R-:W1:Y:S01]  /*02e0*/  MUFU.EX2 R8, R11 ;  /* 0x0000000b00087308 */ /* 0x000e620000000800 */
[----:B------:R-:W-:Y:S02]  /*02f0*/  @!P4 FMUL R10, R10, 0.5 ;  /* 0x3f0000000a0ac820 */ /* 0x000fe40000400000 */
[----:B------:R-:W-:Y:S02]  /*0300*/  @!P2 FMUL R13, R13, 0.5 ;  /* 0x3f0000000d0da820 */ /* 0x000fe40000400000 */
[----:B------:R-:W-:-:S03]  /*0310*/  @!P3 FMUL R15, R15, 0.5 ;  /* 0x3f0000000f0fb820 */ /* 0x000fc60000400000 */
[----:B------:R-:W2:Y:S01]  /*0320*/  MUFU.EX2 R9, R10 ;  /* 0x0000000a00097308 */ /* 0x000ea20000000800 */
[----:B-1----:R-:W-:-:S07]  /*0330*/  @!P1 FMUL R8, R8, R8 ;  /* 0x0000000808089220 */ /* 0x002fce0000400000 */
[----:B------:R-:W1:Y:S01]  /*0340*/  MUFU.EX2 R14, R13 ;  /* 0x0000000d000e7308 */ /* 0x000e620000000800 */
[----:B------:R-:W-:Y:S01]  /*0350*/  FADD R12, R8, 1 ;  /* 0x3f800000080c7421 */ /* 0x000fe20000000000 */
[----:B--2---:R-:W-:-:S06]  /*0360*/  @!P4 FMUL R9, R9, R9 ;  /* 0x000000090909c220 */ /* 0x004fcc0000400000 */
[----:B------:R2:W3:Y:S01]  /*0370*/  MUFU.EX2 R16, R15 ;  /* 0x0000000f00107308 */ /* 0x0004e20000000800 */
[----:B------:R-:W-:Y:S01]  /*0380*/  FSETP.GT.AND P1, PT, R12, 8.50705917302346158658e+37, PT ;  /* 0x7e8000000c00780b */ /* 0x000fe20003f24000 */
[----:B------:R-:W-:Y:S02]  /*0390*/  FADD R11, R9, 1 ;  /* 0x3f800000090b7421 */ /* 0x000fe40000000000 */
[----:B------:R-:W4:Y:S01]  /*03a0*/  LDC.64 R8, c[0x0][0x228] ;  /* 0x00008a00ff087b82 */ /* 0x000f220000000a00 */
[----:B-1----:R-:W-:Y:S02]  /*03b0*/  @!P2 FMUL R14, R14, R14 ;  /* 0x0000000e0e0ea220 */ /* 0x002fe40000400000 */
[----:B------:R-:W-:Y:S01]  /*03c0*/  FSETP.GT.AND P2, PT, R11, 8.50705917302346158658e+37, PT ;  /* 0x7e8000000b00780b */ /* 0x000fe20003f44000 */
[----:B--2---:R-:W-:Y:S01]  /*03d0*/  HFMA2.MMA R15, -RZ, RZ, 1.625, 0 ;  /* 0x3e800000ff0f7435 */ /* 0x004fe200000001ff */
[----:B------:R-:W-:-:S05]  /*03e0*/  FADD R14, R14, 1 ;  /* 0x3f8000000e0e7421 */ /* 0x000fca0000000000 */
[----:B------:R-:W-:Y:S01]  /*03f0*/  @P1 FMUL R12, R12, 0.25 ;  /* 0x3e8000000c0c1820 */ /* 0x000fe20000400000 */
[----:B---3--:R-:W-:Y:S01]  /*0400*/  @!P3 FMUL R16, R16, R16 ;  /* 0x000000101010b220 */ /* 0x008fe20000400000 */
[----:B------:R-:W-:-:S03]  /*0410*/  FSETP.GT.AND P3, PT, R14, 8.50705917302346158658e+37, PT ;  /* 0x7e8000000e00780b */ /* 0x000fc60003f64000 */
[----:B------:R-:W-:Y:S01]  /*0420*/  FADD R16, R16, 1 ;  /* 0x3f80000010107421 */ /* 0x000fe20000000000 */
[----:B------:R-:W1:Y:S01]  /*0430*/  MUFU.RCP R12, R12 ;  /* 0x0000000c000c7308 */ /* 0x000e620000001000 */
[----:B------:R-:W-:Y:S01]  /*0440*/  @P2 FMUL R11, R11, 0.25 ;  /* 0x3e8000000b0b2820 */ /* 0x000fe20000400000 */
[C---:B------:R-:W-:Y:S02]  /*0450*/  FSEL R13, R15.reuse, 1, P1 ;  /* 0x3f8000000f0d7808 */ /* 0x040fe40000800000 */
[----:B------:R-:W-:Y:S02]  /*0460*/  FSETP.GT.AND P4, PT, R16, 8.50705917302346158658e+37, PT ;  /* 0x7e8000001000780b */ /* 0x000fe40003f84000 */
[----:B------:R-:W-:Y:S02]  /*0470*/  FSEL R10, R15, 1, P2 ;  /* 0x3f8000000f0a7808 */ /* 0x000fe40001000000 */
[----:B------:R-:W2:Y:S01]  /*0480*/  MUFU.RCP R11, R11 ;  /* 0x0000000b000b7308 */ /* 0x000ea20000001000 */
[----:B------:R-:W-:Y:S01]  /*0490*/  @P3 FMUL R14, R14, 0.25 ;  /* 0x3e8000000e0e3820 */ /* 0x000fe20000400000 */
[----:B----4-:R-:W-:-:S04]  /*04a0*/  IMAD.WIDE R8, R0, 0x4, R8 ;  /* 0x0000000400087825 */ /* 0x010fc800078e0208 */
[----:B-1----:R-:W-:Y:S02]  /*04b0*/  FMUL R12, R12, R13 ;  /* 0x0000000d0c0c7220 */ /* 0x002fe40000400000 */
[----:B------:R-:W1:Y:S01]  /*04c0*/  MUFU.RCP R14, R14 ;  /* 0x0000000e000e7308 */ /* 0x000e620000001000 */
[----:B------:R-:W-:Y:S01]  /*04d0*/  @P4 FMUL R16, R16, 0.25 ;  /* 0x3e80000010104820 */ /* 0x000fe20000400000 */
[C---:B------:R-:W-:Y:S02]  /*04e0*/  FSEL R13, R15.reuse, 1, P3 ;  /* 0x3f8000000f0d7808 */ /* 0x040fe40001800000 */
[----:B------:R-:W-:Y:S01]  /*04f0*/  FSEL R15, R15, 1, P4 ;  /* 0x3f8000000f0f7808 */ /* 0x000fe20002000000 */
[----:B--2---:R-:W-:-:S03]  /*0500*/  FMUL R11, R11, R10 ;  /* 0x0000000a0b0b7220 */ /* 0x004fc60000400000 */
[----:B------:R-:W2:Y:S01]  /*0510*/  MUFU.RCP R16, R16 ;  /* 0x0000001000107308 */ /* 0x000ea20000001000 */
[----:B------:R-:W-:Y:S01]  /*0520*/  FFMA R10, R7, R12, R18 ;  /* 0x0000000c070a7223 */ /* 0x000fe20000000012 */
[----:B------:R-:W-:Y:S01]  /*0530*/  FFMA R11, R6, R11, R5 ;  /* 0x0000000b060b7223 */ /* 0x000fe20000000005 */
[----:B-1----:R-:W-:-:S04]  /*0540*/  FMUL R13, R14, R13 ;  /* 0x0000000d0e0d7220 */ /* 0x002fc80000400000 */
[----:B------:R-:W-:Y:S01]  /*0550*/  @P0 FMUL R10, R2, R13 ;  /* 0x0000000d020a0220 */ /* 0x000fe20000400000 */
[----:B--2---:R-:W-:-:S04]  /*0560*/  FMUL R4, R16, R15 ;  /* 0x0000000f10047220 */ /* 0x004fc80000400000 */
[----:B------:R-:W-:-:S05]  /*0570*/  @P0 FMUL R11, R3, R4 ;  /* 0x00000004030b0220 */ /* 0x000fca0000400000 */
[----:B------:R-:W-:Y:S01]  /*0580*/  STG.E.64 desc[UR4][R8.64], R10 ;  /* 0x0000000a08007986 */ /* 0x000fe2000c101b04 */
[----:B------:R-:W-:Y:S05]  /*0590*/  EXIT ;  /* 0x000000000000794d */ /* 0x000fea0003800000 */
.L_x_0:
[----:B------:R-:W-:-:S00]  /*05a0*/  BRA `(.L_x_0) ;  /* 0xfffffffc00fc7947 */ /* 0x000fc0000383ffff */
[----:B------:R-:W-:-:S00]  /*05b0*/  NOP ;  /* 0x0000000000007918 */ /* 0x000fc00000000000 */
        /* <DEDUP_REMOVED lines=12> */
.L_x_1:


//--------------------- .nv.constant0.triton_poi_fused_cat_17 --------------------------
	.section	.nv.constant0.triton_poi_fused_cat_17,"a",@progbits
	.sectionflags	@""
	.align	4
.nv.constant0.triton_poi_fused_cat_17:
	.zero		564
